//
// Generated by NVIDIA NVVM Compiler
//
// Compiler Build ID: CL-36424714
// Cuda compilation tools, release 13.0, V13.0.88
// Based on NVVM 20.0.0
//

.version 9.0
.target sm_100
.address_size 64

	// .globl	dropoutRuntimeKernel

.visible .entry dropoutRuntimeKernel(
	.param .u32 dropoutRuntimeKernel_param_0,
	.param .f32 dropoutRuntimeKernel_param_1,
	.param .u64 .ptr .align 1 dropoutRuntimeKernel_param_2,
	.param .u64 .ptr .align 1 dropoutRuntimeKernel_param_3
)
{
	.reg .pred 	%p<2>;
	.reg .b32 	%r<6>;
	.reg .b32 	%f<4>;
	.reg .b64 	%rd<8>;

	ld.param.u32 	%r2, [dropoutRuntimeKernel_param_0];
	ld.param.f32 	%f1, [dropoutRuntimeKernel_param_1];
	ld.param.u64 	%rd1, [dropoutRuntimeKernel_param_2];
	ld.param.u64 	%rd2, [dropoutRuntimeKernel_param_3];
	mov.u32 	%r3, %ctaid.x;
	mov.u32 	%r4, %ntid.x;
	mov.u32 	%r5, %tid.x;
	mad.lo.s32 	%r1, %r3, %r4, %r5;
	setp.ge.s32 	%p1, %r1, %r2;
	@%p1 bra 	$L__BB0_2;
	cvta.to.global.u64 	%rd3, %rd1;
	cvta.to.global.u64 	%rd4, %rd2;
	mul.wide.s32 	%rd5, %r1, 4;
	add.s64 	%rd6, %rd3, %rd5;
	ld.global.f32 	%f2, [%rd6];
	mul.f32 	%f3, %f1, %f2;
	add.s64 	%rd7, %rd4, %rd5;
	st.global.f32 	[%rd7], %f3;
$L__BB0_2:
	ret;

}


// ===== COMPILED SASS (sm_100) =====

	.target	sm_100

	.elftype	@"ET_EXEC"


//--------------------- .note.nv.tkinfo           --------------------------
	.section	.note.nv.tkinfo,"",@"SHT_NOTE"
	.sectionflags	@"SHF_NOTE_NV_TKINFO"
	.tkinfo
        /*0018*/ 	.word	0x00000002
        /*0030*/ 	.string	""
        /*0030*/ 	.string	"ptxas"
        /*0030*/ 	.string	"Cuda compilation tools, release 13.0, V13.0.88"
        /*0030*/ 	.string	"Build cuda_13.0.r13.0/compiler.36424714_0"
        /*0030*/ 	.string	"-arch sm_100 -m 64 "



//--------------------- .note.nv.cuinfo           --------------------------
	.section	.note.nv.cuinfo,"",@"SHT_NOTE"
	.sectionflags	@"SHF_NOTE_NV_CUINFO"
        /*0018*/ 	.short	0x0002
        /*001a*/ 	.short	0x0064
        /*001c*/ 	.short	0x0082
	.zero		2


//--------------------- .nv.info                  --------------------------
	.section	.nv.info,"",@"SHT_CUDA_INFO"
	.align	4


	//----- nvinfo : EIATTR_REGCOUNT
	.align		4
        /*0000*/ 	.byte	0x04, 0x2f
        /*0002*/ 	.short	(.L_1 - .L_0)
	.align		4
.L_0:
        /*0004*/ 	.word	index@(dropoutRuntimeKernel)
        /*0008*/ 	.word	0x0000000a


	//----- nvinfo : EIATTR_FRAME_SIZE
	.align		4
.L_1:
        /*000c*/ 	.byte	0x04, 0x11
        /*000e*/ 	.short	(.L_3 - .L_2)
	.align		4
.L_2:
        /*0010*/ 	.word	index@(dropoutRuntimeKernel)
        /*0014*/ 	.word	0x00000000


	//----- nvinfo : EIATTR_MIN_STACK_SIZE
	.align		4
.L_3:
        /*0018*/ 	.byte	0x04, 0x12
        /*001a*/ 	.short	(.L_5 - .L_4)
	.align		4
.L_4:
        /*001c*/ 	.word	index@(dropoutRuntimeKernel)
        /*0020*/ 	.word	0x00000000
.L_5:


//--------------------- .nv.compat                --------------------------
	.section	.nv.compat,"",@"SHT_CUDA_COMPAT_INFO"
	.align	4
        /*0000*/ 	.byte	0x02, 0x09, 0x00, 0x00, 0x02, 0x02, 0x01, 0x00, 0x02, 0x05, 0x05, 0x00, 0x03, 0x07, 0x01, 0x01
        /*0010*/ 	.byte	0x02, 0x03, 0x00, 0x00, 0x02, 0x06, 0x01, 0x00, 0x04, 0x0b, 0x08, 0x00, 0x09, 0x00, 0x00, 0x00
        /*0020*/ 	.byte	0x00, 0x00, 0x00, 0x00


//--------------------- .nv.info.dropoutRuntimeKernel --------------------------
	.section	.nv.info.dropoutRuntimeKernel,"",@"SHT_CUDA_INFO"
	.sectionflags	@""
	.align	4


	//----- nvinfo : EIATTR_CUDA_API_VERSION
	.align		4
        /*0000*/ 	.byte	0x04, 0x37
        /*0002*/ 	.short	(.L_7 - .L_6)
.L_6:
        /*0004*/ 	.word	0x00000082


	//----- nvinfo : EIATTR_KPARAM_INFO
	.align		4
.L_7:
        /*0008*/ 	.byte	0x04, 0x17
        /*000a*/ 	.short	(.L_9 - .L_8)
.L_8:
        /*000c*/ 	.word	0x00000000
        /*0010*/ 	.short	0x0003
        /*0012*/ 	.short	0x0010
        /*0014*/ 	.byte	0x00, 0xf5, 0x21, 0x00


	//----- nvinfo : EIATTR_KPARAM_INFO
	.align		4
.L_9:
        /*0018*/ 	.byte	0x04, 0x17
        /*001a*/ 	.short	(.L_11 - .L_10)
.L_10:
        /*001c*/ 	.word	0x00000000
        /*0020*/ 	.short	0x0002
        /*0022*/ 	.short	0x0008
        /*0024*/ 	.byte	0x00, 0xf5, 0x21, 0x00


	//----- nvinfo : EIATTR_KPARAM_INFO
	.align		4
.L_11:
        /*0028*/ 	.byte	0x04, 0x17
        /*002a*/ 	.short	(.L_13 - .L_12)
.L_12:
        /*002c*/ 	.word	0x00000000
        /*0030*/ 	.short	0x0001
        /*0032*/ 	.short	0x0004
        /*0034*/ 	.byte	0x00, 0xf0, 0x11, 0x00


	//----- nvinfo : EIATTR_KPARAM_INFO
	.align		4
.L_13:
        /*0038*/ 	.byte	0x04, 0x17
        /*003a*/ 	.short	(.L_15 - .L_14)
.L_14:
        /*003c*/ 	.word	0x00000000
        /*0040*/ 	.short	0x0000
        /*0042*/ 	.short	0x0000
        /*0044*/ 	.byte	0x00, 0xf0, 0x11, 0x00


	//----- nvinfo : EIATTR_SPARSE_MMA_MASK
	.align		4
.L_15:
        /*0048*/ 	.byte	0x03, 0x50
        /*004a*/ 	.short	0x0000


	//----- nvinfo : EIATTR_MAXREG_COUNT
	.align		4
        /*004c*/ 	.byte	0x03, 0x1b
        /*004e*/ 	.short	0x00ff


	//----- nvinfo : EIATTR_MERCURY_ISA_VERSION
	.align		4
        /*0050*/ 	.byte	0x03, 0x5f
        /*0052*/ 	.short	0x0101


	//----- nvinfo : EIATTR_VRC_CTA_INIT_COUNT
	.align		4
        /*0054*/ 	.byte	0x02, 0x4a
	.zero		1
	.zero		1


	//----- nvinfo : EIATTR_EXIT_INSTR_OFFSETS
	.align		4
        /*0058*/ 	.byte	0x04, 0x1c
        /*005a*/ 	.short	(.L_17 - .L_16)


	//   ....[0]....
.L_16:
        /*005c*/ 	.word	0x00000070


	//   ....[1]....
        /*0060*/ 	.word	0x00000110


	//----- nvinfo : EIATTR_CBANK_PARAM_SIZE
	.align		4
.L_17:
        /*0064*/ 	.byte	0x03, 0x19
        /*0066*/ 	.short	0x0018


	//----- nvinfo : EIATTR_PARAM_CBANK
	.align		4
        /*0068*/ 	.byte	0x04, 0x0a
        /*006a*/ 	.short	(.L_19 - .L_18)
	.align		4
.L_18:
        /*006c*/ 	.word	index@(.nv.constant0.dropoutRuntimeKernel)
        /*0070*/ 	.short	0x0380
        /*0072*/ 	.short	0x0018


	//----- nvinfo : EIATTR_SW_WAR
	.align		4
.L_19:
        /*0074*/ 	.byte	0x04, 0x36
        /*0076*/ 	.short	(.L_21 - .L_20)
.L_20:
        /*0078*/ 	.word	0x00000008
.L_21:


//--------------------- .nv.callgraph             --------------------------
	.section	.nv.callgraph,"",@"SHT_CUDA_CALLGRAPH"
	.align	4
	.sectionentsize	8
	.align		4
        /*0000*/ 	.word	0x00000000
	.align		4
        /*0004*/ 	.word	0xffffffff
	.align		4
        /*0008*/ 	.word	0x00000000
	.align		4
        /*000c*/ 	.word	0xfffffffe
	.align		4
        /*0010*/ 	.word	0x00000000
	.align		4
        /*0014*/ 	.word	0xfffffffd
	.align		4
        /*0018*/ 	.word	0x00000000
	.align		4
        /*001c*/ 	.word	0xfffffffc


//--------------------- .text.dropoutRuntimeKernel --------------------------
	.section	.text.dropoutRuntimeKernel,"ax",@progbits
	.align	128
        .global         dropoutRuntimeKernel
        .type           dropoutRuntimeKernel,@function
        .size           dropoutRuntimeKernel,(.L_x_1 - dropoutRuntimeKernel)
        .other          dropoutRuntimeKernel,@"STO_CUDA_ENTRY STV_DEFAULT"
dropoutRuntimeKernel:
.text.dropoutRuntimeKernel:
[----:B------:R-:W-:Y:S01]  /*0000*/  LDC R1, c[0x0][0x37c] ;  /* 0x0000df00ff017b82 */ /* 0x000fe20000000800 */
[----:B------:R-:W0:Y:S07]  /*0010*/  S2R R0, SR_TID.X ;  /* 0x0000000000007919 */ /* 0x000e2e0000002100 */
[----:B------:R-:W0:Y:S01]  /*0020*/  S2UR UR4, SR_CTAID.X ;  /* 0x00000000000479c3 */ /* 0x000e220000002500 */
[----:B------:R-:W1:Y:S07]  /*0030*/  LDCU UR5, c[0x0][0x380] ;  /* 0x00007000ff0577ac */ /* 0x000e6e0008000800 */
[----:B------:R-:W0:Y:S02]  /*0040*/  LDC R7, c[0x0][0x360] ;  /* 0x0000d800ff077b82 */ /* 0x000e240000000800 */
[----:B0-----:R-:W-:-:S05]  /*0050*/  IMAD R7, R7, UR4, R0 ;  /* 0x0000000407077c24 */ /* 0x001fca000f8e0200 */
[----:B-1----:R-:W-:-:S13]  /*0060*/  ISETP.GE.AND P0, PT, R7, UR5, PT ;  /* 0x0000000507007c0c */ /* 0x002fda000bf06270 */
[----:B------:R-:W-:Y:S05]  /*0070*/  @P0 EXIT ;  /* 0x000000000000094d */ /* 0x000fea0003800000 */
[----:B------:R-:W0:Y:S01]  /*0080*/  LDC.64 R2, c[0x0][0x388] ;  /* 0x0000e200ff027b82 */ /* 0x000e220000000a00 */
[----:B------:R-:W1:Y:S01]  /*0090*/  LDCU.64 UR4, c[0x0][0x358] ;  /* 0x00006b00ff0477ac */ /* 0x000e620008000a00 */
[----:B------:R-:W2:Y:S06]  /*00a0*/  LDCU UR6, c[0x0][0x384] ;  /* 0x00007080ff0677ac */ /* 0x000eac0008000800 */
[----:B------:R-:W3:Y:S01]  /*00b0*/  LDC.64 R4, c[0x0][0x390] ;  /* 0x0000e400ff047b82 */ /* 0x000ee20000000a00 */
[----:B0-----:R-:W-:-:S06]  /*00c0*/  IMAD.WIDE R2, R7, 0x4, R2 ;  /* 0x0000000407027825 */ /* 0x001fcc00078e0202 */
[----:B-1----:R-:W2:Y:S01]  /*00d0*/  LDG.E R2, desc[UR4][R2.64] ;  /* 0x0000000402027981 */ /* 0x002ea2000c1e1900 */
[----:B---3--:R-:W-:-:S04]  /*00e0*/  IMAD.WIDE R4, R7, 0x4, R4 ;  /* 0x0000000407047825 */ /* 0x008fc800078e0204 */
[----:B--2---:R-:W-:-:S05]  /*00f0*/  FMUL R7, R2, UR6 ;  /* 0x0000000602077c20 */ /* 0x004fca0008400000 */
[----:B------:R-:W-:Y:S01]  /*0100*/  STG.E desc[UR4][R4.64], R7 ;  /* 0x0000000704007986 */ /* 0x000fe2000c101904 */
[----:B------:R-:W-:Y:S05]  /*0110*/  EXIT ;  /* 0x000000000000794d */ /* 0x000fea0003800000 */
.L_x_0:
[----:B------:R-:W-:-:S00]  /*0120*/  BRA `(.L_x_0) ;  /* 0xfffffffc00fc7947 */ /* 0x000fc0000383ffff */
[----:B------:R-:W-:-:S00]  /*0130*/  NOP ;  /* 0x0000000000007918 */ /* 0x000fc00000000000 */
        /* <DEDUP_REMOVED lines=12> */
.L_x_1:


//--------------------- .nv.shared.reserved.0     --------------------------
	.section	.nv.shared.reserved.0,"aw",@nobits
	.weak		__nv_reservedSMEM_offset_0_alias
	.size		__nv_reservedSMEM_offset_0_alias, 0, 64
	.other		__nv_reservedSMEM_offset_0_alias,@"STO_CUDA_RESERVED_SHARED STV_DEFAULT"
__nv_reservedSMEM_offset_0_alias:
	.zero		0
	.zero		64


//--------------------- .nv.constant0.dropoutRuntimeKernel --------------------------
	.section	.nv.constant0.dropoutRuntimeKernel,"a",@progbits
	.sectionflags	@""
	.align	4
.nv.constant0.dropoutRuntimeKernel:
	.zero		920


//--------------------- SYMBOLS --------------------------

	.type		.nv.reservedSmem.offset0,@object
	.size		.nv.reservedSmem.offset0,0x4
